	.headerflags	@"EF_CUDA_TEXMODE_UNIFIED EF_CUDA_64BIT_ADDRESS EF_CUDA_ACCELERATORS EF_CUDA_SM90 EF_CUDA_VIRTUAL_SM(EF_CUDA_SM90)"
	.elftype	@"ET_EXEC"


//--------------------- .nv.info                  --------------------------
	.section	.nv.info,"",@"SHT_CUDA_INFO"
	.align	4


	//----- nvinfo : EIATTR_REGCOUNT
	.align		4
        /*0000*/ 	.byte	0x04, 0x2f
        /*0002*/ 	.short	(.L_1 - .L_0)
	.align		4
.L_0:
        /*0004*/ 	.word	index@(triton_poi_fused__weight_norm_interface_convolution_17)
        /*0008*/ 	.word	0x00000020


	//----- nvinfo : EIATTR_MIN_STACK_SIZE
	.align		4
.L_1:
        /*000c*/ 	.byte	0x04, 0x12
        /*000e*/ 	.short	(.L_3 - .L_2)
	.align		4
.L_2:
        /*0010*/ 	.word	index@(triton_poi_fused__weight_norm_interface_convolution_17)
        /*0014*/ 	.word	0x00000000


	//----- nvinfo : EIATTR_FRAME_SIZE
	.align		4
.L_3:
        /*0018*/ 	.byte	0x04, 0x11
        /*001a*/ 	.short	(.L_5 - .L_4)
	.align		4
.L_4:
        /*001c*/ 	.word	index@(triton_poi_fused__weight_norm_interface_convolution_17)
        /*0020*/ 	.word	0x00000000


	//----- nvinfo : EIATTR_MIN_STACK_SIZE
	.align		4
.L_5:
        /*0024*/ 	.byte	0x04, 0x12
        /*0026*/ 	.short	(.L_7 - .L_6)
	.align		4
.L_6:
        /*0028*/ 	.word	index@(triton_poi_fused__weight_norm_interface_convolution_17)
        /*002c*/ 	.word	0x00000000
.L_7:


//--------------------- .nv.info.triton_poi_fused__weight_norm_interface_convolution_17 --------------------------
	.section	.nv.info.triton_poi_fused__weight_norm_interface_convolution_17,"",@"SHT_CUDA_INFO"
	.sectionflags	@""
	.align	4


	//----- nvinfo : EIATTR_CUDA_API_VERSION
	.align		4
        /*0000*/ 	.byte	0x04, 0x37
        /*0002*/ 	.short	(.L_9 - .L_8)
.L_8:
        /*0004*/ 	.word	0x0000007c


	//----- nvinfo : EIATTR_KPARAM_INFO
	.align		4
.L_9:
        /*0008*/ 	.byte	0x04, 0x17
        /*000a*/ 	.short	(.L_11 - .L_10)
.L_10:
        /*000c*/ 	.word	0x00000000
        /*0010*/ 	.short	0x0006
        /*0012*/ 	.short	0x002c
        /*0014*/ 	.byte	0x00, 0xf0, 0x11, 0x00


	//----- nvinfo : EIATTR_KPARAM_INFO
	.align		4
.L_11:
        /*0018*/ 	.byte	0x04, 0x17
        /*001a*/ 	.short	(.L_13 - .L_12)
.L_12:
        /*001c*/ 	.word	0x00000000
        /*0020*/ 	.short	0x0005
        /*0022*/ 	.short	0x0028
        /*0024*/ 	.byte	0x00, 0xf0, 0x11, 0x00


	//----- nvinfo : EIATTR_KPARAM_INFO
	.align		4
.L_13:
        /*0028*/ 	.byte	0x04, 0x17
        /*002a*/ 	.short	(.L_15 - .L_14)
.L_14:
        /*002c*/ 	.word	0x00000000
        /*0030*/ 	.short	0x0004
        /*0032*/ 	.short	0x0020
        /*0034*/ 	.byte	0x00, 0xf4, 0x21, 0x00


	//----- nvinfo : EIATTR_KPARAM_INFO
	.align		4
.L_15:
        /*0038*/ 	.byte	0x04, 0x17
        /*003a*/ 	.short	(.L_17 - .L_16)
.L_16:
        /*003c*/ 	.word	0x00000000
        /*0040*/ 	.short	0x0003
        /*0042*/ 	.short	0x0018
        /*0044*/ 	.byte	0x00, 0xf4, 0x21, 0x00


	//----- nvinfo : EIATTR_KPARAM_INFO
	.align		4
.L_17:
        /*0048*/ 	.byte	0x04, 0x17
        /*004a*/ 	.short	(.L_19 - .L_18)
.L_18:
        /*004c*/ 	.word	0x00000000
        /*0050*/ 	.short	0x0002
        /*0052*/ 	.short	0x0010
        /*0054*/ 	.byte	0x00, 0xf4, 0x21, 0x00


	//----- nvinfo : EIATTR_KPARAM_INFO
	.align		4
.L_19:
        /*0058*/ 	.byte	0x04, 0x17
        /*005a*/ 	.short	(.L_21 - .L_20)
.L_20:
        /*005c*/ 	.word	0x00000000
        /*0060*/ 	.short	0x0001
        /*0062*/ 	.short	0x0008
        /*0064*/ 	.byte	0x00, 0xf4, 0x21, 0x00


	//----- nvinfo : EIATTR_KPARAM_INFO
	.align		4
.L_21:
        /*0068*/ 	.byte	0x04, 0x17
        /*006a*/ 	.short	(.L_23 - .L_22)
.L_22:
        /*006c*/ 	.word	0x00000000
        /*0070*/ 	.short	0x0000
        /*0072*/ 	.short	0x0000
        /*0074*/ 	.byte	0x00, 0xf4, 0x21, 0x00


	//----- nvinfo : EIATTR_SPARSE_MMA_MASK
	.align		4
.L_23:
        /*0078*/ 	.byte	0x03, 0x50
        /*007a*/ 	.short	0x0000


	//----- nvinfo : EIATTR_MAXREG_COUNT
	.align		4
        /*007c*/ 	.byte	0x03, 0x1b
        /*007e*/ 	.short	0x00ff


	//----- nvinfo : EIATTR_EXIT_INSTR_OFFSETS
	.align		4
        /*0080*/ 	.byte	0x04, 0x1c
        /*0082*/ 	.short	(.L_25 - .L_24)


	//   ....[0]....
.L_24:
        /*0084*/ 	.word	0x00000a80


	//   ....[1]....
        /*0088*/ 	.word	0x00000aa0


	//----- nvinfo : EIATTR_REQNTID
	.align		4
.L_25:
        /*008c*/ 	.byte	0x04, 0x10
        /*008e*/ 	.short	(.L_27 - .L_26)
.L_26:
        /*0090*/ 	.word	0x00000080
        /*0094*/ 	.word	0x00000001
        /*0098*/ 	.word	0x00000001


	//----- nvinfo : EIATTR_CBANK_PARAM_SIZE
	.align		4
.L_27:
        /*009c*/ 	.byte	0x03, 0x19
        /*009e*/ 	.short	0x0030


	//----- nvinfo : EIATTR_PARAM_CBANK
	.align		4
        /*00a0*/ 	.byte	0x04, 0x0a
        /*00a2*/ 	.short	(.L_29 - .L_28)
	.align		4
.L_28:
        /*00a4*/ 	.word	index@(.nv.constant0.triton_poi_fused__weight_norm_interface_convolution_17)
        /*00a8*/ 	.short	0x0210
        /*00aa*/ 	.short	0x0030


	//----- nvinfo : EIATTR_SW_WAR
	.align		4
.L_29:
        /*00ac*/ 	.byte	0x04, 0x36
        /*00ae*/ 	.short	(.L_31 - .L_30)
.L_30:
        /*00b0*/ 	.word	0x00000008
.L_31:


//--------------------- .nv.callgraph             --------------------------
	.section	.nv.callgraph,"",@"SHT_CUDA_CALLGRAPH"
	.align	4
	.sectionentsize	8
	.align		4
        /*0000*/ 	.word	0x00000000
	.align		4
        /*0004*/ 	.word	0xffffffff
	.align		4
        /*0008*/ 	.word	0x00000000
	.align		4
        /*000c*/ 	.word	0xfffffffe
	.align		4
        /*0010*/ 	.word	0x00000000
	.align		4
        /*0014*/ 	.word	0xfffffffd
	.align		4
        /*0018*/ 	.word	0x00000000
	.align		4
        /*001c*/ 	.word	0xfffffffc


//--------------------- .text.triton_poi_fused__weight_norm_interface_convolution_17 --------------------------
	.section	.text.triton_poi_fused__weight_norm_interface_convolution_17,"ax",@progbits
	.sectionflags	@"SHF_BARRIERS=1"
	.align	128
        .global         triton_poi_fused__weight_norm_interface_convolution_17
        .type           triton_poi_fused__weight_norm_interface_convolution_17,@function
        .size           triton_poi_fused__weight_norm_interface_convolution_17,(.L_x_1 - triton_poi_fused__weight_norm_interface_convolution_17)
        .other          triton_poi_fused__weight_norm_interface_convolution_17,@"STO_CUDA_ENTRY STV_DEFAULT"
triton_poi_fused__weight_norm_interface_convolution_17:
.text.triton_poi_fused__weight_norm_interface_convolution_17:
[----:B------:R-:W0:Y:S01]  /*0000*/  LDC R1, c[0x0][0x28] ;  /* 0x00000a00ff017b82 */ /* 0x000e220000000800 */
[----:B------:R-:W1:Y:S07]  /*0010*/  S2R R2, SR_CTAID.Y ;  /* 0x0000000000027919 */ /* 0x000e6e0000002600 */
[----:B------:R-:W2:Y:S01]  /*0020*/  LDC.64 R12, c[0x0][0x220] ;  /* 0x00008800ff0c7b82 */ /* 0x000ea20000000a00 */
[----:B------:R-:W-:Y:S01]  /*0030*/  ULDC.64 UR6, c[0x0][0x208] ;  /* 0x0000820000067ab9 */ /* 0x000fe20000000a00 */
[----:B------:R-:W3:Y:S06]  /*0040*/  S2R R0, SR_TID.X ;  /* 0x0000000000007919 */ /* 0x000eec0000002100 */
[----:B------:R-:W4:Y:S01]  /*0050*/  LDC.64 R24, c[0x0][0x218] ;  /* 0x00008600ff187b82 */ /* 0x000f220000000a00 */
[----:B------:R-:W5:Y:S07]  /*0060*/  S2R R9, SR_CTAID.X ;  /* 0x0000000000097919 */ /* 0x000f6e0000002500 */
[----:B------:R-:W2:Y:S01]  /*0070*/  S2UR UR5, SR_CgaCtaId ;  /* 0x00000000000579c3 */ /* 0x000ea20000008800 */
[----:B------:R-:W-:-:S07]  /*0080*/  UMOV UR4, 0x400 ;  /* 0x0000040000047882 */ /* 0x000fce0000000000 */
[----:B------:R-:W5:Y:S01]  /*0090*/  LDC.64 R26, c[0x0][0x210] ;  /* 0x00008400ff1a7b82 */ /* 0x000f620000000a00 */
[----:B-1----:R-:W-:Y:S01]  /*00a0*/  IMAD.SHL.U32 R5, R2, 0x40, RZ ;  /* 0x0000004002057824 */ /* 0x002fe200078e00ff */
[----:B------:R-:W-:Y:S01]  /*00b0*/  SHF.R.S32.HI R3, RZ, 0x19, R2 ;  /* 0x00000019ff037819 */ /* 0x000fe20000011402 */
[----:B---3--:R-:W-:-:S03]  /*00c0*/  IMAD.SHL.U32 R2, R0, 0x4, RZ ;  /* 0x0000000400027824 */ /* 0x008fc600078e00ff */
[----:B------:R-:W-:Y:S02]  /*00d0*/  SGXT R3, R3, 0x1 ;  /* 0x000000010303781a */ /* 0x000fe40000000200 */
[----:B------:R-:W-:-:S04]  /*00e0*/  LOP3.LUT R2, R5, 0x3c, R2, 0xf8, !PT ;  /* 0x0000003c05027812 */ /* 0x000fc800078ef802 */
[----:B------:R-:W-:-:S04]  /*00f0*/  LEA.HI R4, R3, R2, RZ, 0x7 ;  /* 0x0000000203047211 */ /* 0x000fc800078f38ff */
[----:B------:R-:W-:-:S05]  /*0100*/  SHF.R.S32.HI R3, RZ, 0x7, R4 ;  /* 0x00000007ff037819 */ /* 0x000fca0000011404 */
[----:B--2---:R-:W-:-:S06]  /*0110*/  IMAD.WIDE R12, R3, 0x4, R12 ;  /* 0x00000004030c7825 */ /* 0x004fcc00078e020c */
[----:B------:R1:W2:Y:S01]  /*0120*/  LDG.E.EL R12, desc[UR6][R12.64] ;  /* 0x000000060c0c7981 */ /* 0x0002a2000c2e1900 */
[----:B----4-:R-:W-:-:S06]  /*0130*/  IMAD.WIDE R24, R3, 0x4, R24 ;  /* 0x0000000403187825 */ /* 0x010fcc00078e0218 */
[----:B------:R-:W3:Y:S01]  /*0140*/  LDG.E.EL R24, desc[UR6][R24.64] ;  /* 0x0000000618187981 */ /* 0x000ee2000c2e1900 */
[----:B------:R-:W-:Y:S01]  /*0150*/  LOP3.LUT R7, R4, 0xffffff80, RZ, 0xc0, !PT ;  /* 0xffffff8004077812 */ /* 0x000fe200078ec0ff */
[----:B-----5:R-:W-:Y:S01]  /*0160*/  IMAD.SHL.U32 R9, R9, 0x10, RZ ;  /* 0x0000001009097824 */ /* 0x020fe200078e00ff */
[----:B------:R-:W-:Y:S01]  /*0170*/  SHF.R.U32.HI R6, RZ, 0x4, R0 ;  /* 0x00000004ff067819 */ /* 0x000fe20000011600 */
[----:B0-----:R-:W-:Y:S02]  /*0180*/  UPRMT UR4, UR5, 0x654, UR4 ;  /* 0x0000065405047896 */ /* 0x001fe40008000004 */
[----:B------:R-:W-:Y:S01]  /*0190*/  IMAD.IADD R22, R2, 0x1, -R7 ;  /* 0x0000000102167824 */ /* 0x000fe200078e0a07 */
[----:B------:R-:W-:Y:S02]  /*01a0*/  SGXT.U32 R6, R6, 0x3 ;  /* 0x000000030606781a */ /* 0x000fe40000000000 */
[----:B------:R-:W-:Y:S01]  /*01b0*/  LOP3.LUT R11, R9, 0xf, R0, 0xf8, !PT ;  /* 0x0000000f090b7812 */ /* 0x000fe200078ef800 */
[----:B------:R-:W-:Y:S01]  /*01c0*/  IMAD R22, R3, 0x480, R22 ;  /* 0x0000048003167824 */ /* 0x000fe200078e0216 */
[----:B------:R-:W-:Y:S01]  /*01d0*/  LOP3.LUT R4, R5, R6, RZ, 0xfc, !PT ;  /* 0x0000000605047212 */ /* 0x000fe200078efcff */
[----:B------:R-:W-:Y:S01]  /*01e0*/  IMAD.SHL.U32 R3, R0, 0x40, RZ ;  /* 0x0000004000037824 */ /* 0x000fe200078e00ff */
[----:B------:R-:W-:-:S02]  /*01f0*/  LOP3.LUT R18, R5, 0x8, R6, 0xfe, !PT ;  /* 0x0000000805127812 */ /* 0x000fc400078efe06 */
[----:B------:R-:W-:Y:S01]  /*0200*/  LOP3.LUT R7, R5, 0x10, R6, 0xfe, !PT ;  /* 0x0000001005077812 */ /* 0x000fe200078efe06 */
[--C-:B------:R-:W-:Y:S01]  /*0210*/  IMAD R4, R4, 0x9, R11.reuse ;  /* 0x0000000904047824 */ /* 0x100fe200078e020b */
        /* <DEDUP_REMOVED lines=10> */
[----:B------:R-:W-:Y:S01]  /*02c0*/  LOP3.LUT R3, R3, 0x3c0, RZ, 0xc0, !PT ;  /* 0x000003c003037812 */ /* 0x000fe200078ec0ff */
[--C-:B------:R-:W-:Y:S01]  /*02d0*/  IMAD R5, R8, 0x9, R11.reuse ;  /* 0x0000000908057824 */ /* 0x100fe200078e020b */
[----:B------:R-:W-:Y:S01]  /*02e0*/  ISETP.GE.AND P2, PT, R11, 0x9, PT ;  /* 0x000000090b00780c */ /* 0x000fe20003f46270 */
[----:B------:R-:W-:Y:S01]  /*02f0*/  IMAD R20, R20, 0x9, R11 ;  /* 0x0000000914147824 */ /* 0x000fe200078e020b */
[----:B------:R-:W-:-:S02]  /*0300*/  LOP3.LUT R23, R9, R6, RZ, 0xfc, !PT ;  /* 0x0000000609177212 */ /* 0x000fc400078efcff */
[C---:B------:R-:W-:Y:S02]  /*0310*/  LOP3.LUT R16, R3.reuse, R6, RZ, 0xfc, !PT ;  /* 0x0000000603107212 */ /* 0x040fe400078efcff */
[C---:B------:R-:W-:Y:S02]  /*0320*/  LEA.HI R11, R3.reuse, UR4, RZ, 0x1e ;  /* 0x00000004030b7c11 */ /* 0x040fe4000f8ff0ff */
[----:B------:R-:W-:Y:S02]  /*0330*/  LOP3.LUT R9, R9, 0x8, R6, 0xfe, !PT ;  /* 0x0000000809097812 */ /* 0x000fe400078efe06 */
[C---:B------:R-:W-:Y:S02]  /*0340*/  LOP3.LUT R6, R3.reuse, 0x10, RZ, 0xfc, !PT ;  /* 0x0000001003067812 */ /* 0x040fe400078efcff */
[C---:B------:R-:W-:Y:S02]  /*0350*/  LOP3.LUT R8, R3.reuse, 0x20, RZ, 0xfc, !PT ;  /* 0x0000002003087812 */ /* 0x040fe400078efcff */
[----:B------:R-:W-:Y:S01]  /*0360*/  LOP3.LUT R10, R3, 0x30, RZ, 0xfc, !PT ;  /* 0x00000030030a7812 */ /* 0x000fe200078efcff */
[----:B------:R-:W-:Y:S01]  /*0370*/  IMAD R3, R16, 0x4, R11 ;  /* 0x0000000410037824 */ /* 0x000fe200078e020b */
[----:B------:R-:W-:-:S02]  /*0380*/  LEA.HI R11, R6, UR4, RZ, 0x1e ;  /* 0x00000004060b7c11 */ /* 0x000fc4000f8ff0ff */
[----:B------:R-:W-:Y:S02]  /*0390*/  LEA.HI R19, R8, UR4, RZ, 0x1e ;  /* 0x0000000408137c11 */ /* 0x000fe4000f8ff0ff */
[----:B-1----:R-:W-:Y:S01]  /*03a0*/  LEA.HI R13, R10, UR4, RZ, 0x1e ;  /* 0x000000040a0d7c11 */ /* 0x002fe2000f8ff0ff */
[C---:B------:R-:W-:Y:S01]  /*03b0*/  IMAD R6, R16.reuse, 0x4, R11 ;  /* 0x0000000410067824 */ /* 0x040fe200078e020b */
[----:B------:R-:W-:Y:S01]  /*03c0*/  ISETP.GE.AND P3, PT, R23, 0x9, PT ;  /* 0x000000091700780c */ /* 0x000fe20003f66270 */
[C---:B------:R-:W-:Y:S01]  /*03d0*/  IMAD R19, R16.reuse, 0x4, R19 ;  /* 0x0000000410137824 */ /* 0x040fe200078e0213 */
[----:B------:R-:W-:Y:S01]  /*03e0*/  ISETP.GE.AND P4, PT, R9, 0x9, PT ;  /* 0x000000090900780c */ /* 0x000fe20003f86270 */
[----:B------:R-:W-:Y:S01]  /*03f0*/  IMAD R16, R16, 0x4, R13 ;  /* 0x0000000410107824 */ /* 0x000fe200078e020d */
[----:B------:R-:W-:Y:S01]  /*0400*/  CS2R R10, SRZ ;  /* 0x00000000000a7805 */ /* 0x000fe2000001ff00 */
[--C-:B------:R-:W-:Y:S02]  /*0410*/  IMAD R23, R23, 0x80, R22.reuse ;  /* 0x0000008017177824 */ /* 0x100fe400078e0216 */
[----:B------:R-:W-:Y:S01]  /*0420*/  IMAD R22, R9, 0x80, R22 ;  /* 0x0000008009167824 */ /* 0x000fe200078e0216 */
[----:B------:R-:W-:Y:S01]  /*0430*/  CS2R R8, SRZ ;  /* 0x0000000000087805 */ /* 0x000fe2000001ff00 */
[----:B------:R-:W-:Y:S01]  /*0440*/  IMAD.WIDE R28, R23, 0x4, R26 ;  /* 0x00000004171c7825 */ /* 0x000fe200078e021a */
[----:B------:R-:W-:-:S03]  /*0450*/  CS2R R14, SRZ ;  /* 0x00000000000e7805 */ /* 0x000fc6000001ff00 */
[----:B------:R-:W-:Y:S01]  /*0460*/  IMAD.WIDE R26, R22, 0x4, R26 ;  /* 0x00000004161a7825 */ /* 0x000fe200078e021a */
[----:B------:R-:W4:Y:S01]  /*0470*/  @!P3 LDG.E.EL.128 R8, desc[UR6][R28.64] ;  /* 0x000000061c08b981 */ /* 0x000f22000c2e1d00 */
[C---:B--2---:R-:W-:Y:S02]  /*0480*/  FSETP.GT.AND P0, PT, |R12|.reuse, 8.50705917302346158658e+37, PT ;  /* 0x7e8000000c00780b */ /* 0x044fe40003f04200 */
[----:B------:R-:W-:-:S11]  /*0490*/  FSETP.GEU.AND P1, PT, |R12|, 1.175494350822287508e-38, PT ;  /* 0x008000000c00780b */ /* 0x000fd60003f2e200 */
[----:B------:R-:W-:Y:S01]  /*04a0*/  @P0 FMUL R12, R12, 0.25 ;  /* 0x3e8000000c0c0820 */ /* 0x000fe20000400000 */
[----:B---3--:R-:W-:-:S03]  /*04b0*/  @P0 FMUL R24, R24, 0.25 ;  /* 0x3e80000018180820 */ /* 0x008fc60000400000 */
[----:B------:R-:W-:Y:S01]  /*04c0*/  @!P1 FMUL R12, R12, 16777216 ;  /* 0x4b8000000c0c9820 */ /* 0x000fe20000400000 */
[----:B------:R-:W-:-:S03]  /*04d0*/  @!P1 FMUL R24, R24, 16777216 ;  /* 0x4b80000018189820 */ /* 0x000fc60000400000 */
[----:B------:R-:W0:Y:S02]  /*04e0*/  MUFU.RCP R13, R12 ;  /* 0x0000000c000d7308 */ /* 0x000e240000001000 */
[----:B0-----:R-:W-:Y:S01]  /*04f0*/  FMUL R24, R13, R24 ;  /* 0x000000180d187220 */ /* 0x001fe20000400000 */
[----:B------:R-:W-:-:S06]  /*0500*/  CS2R R12, SRZ ;  /* 0x00000000000c7805 */ /* 0x000fcc000001ff00 */
[----:B------:R-:W2:Y:S01]  /*0510*/  @!P4 LDG.E.EL.128 R12, desc[UR6][R26.64] ;  /* 0x000000061a0cc981 */ /* 0x000ea2000c2e1d00 */
[----:B------:R-:W-:Y:S02]  /*0520*/  SHF.R.U32.HI R25, RZ, 0x2, R0 ;  /* 0x00000002ff197819 */ /* 0x000fe40000011600 */
[----:B------:R-:W-:Y:S02]  /*0530*/  LOP3.LUT R0, R0, 0x7f, RZ, 0xc0, !PT ;  /* 0x0000007f00007812 */ /* 0x000fe400078ec0ff */
[----:B------:R-:W-:Y:S01]  /*0540*/  LOP3.LUT R25, R25, 0x1c, RZ, 0xc0, !PT ;  /* 0x0000001c19197812 */ /* 0x000fe200078ec0ff */
[C---:B----4-:R-:W-:Y:S01]  /*0550*/  FMUL R8, R24.reuse, R8 ;  /* 0x0000000818087220 */ /* 0x050fe20000400000 */
[C---:B------:R-:W-:Y:S01]  /*0560*/  FMUL R9, R24.reuse, R9 ;  /* 0x0000000918097220 */ /* 0x040fe20000400000 */
[C---:B------:R-:W-:Y:S01]  /*0570*/  FMUL R10, R24.reuse, R10 ;  /* 0x0000000a180a7220 */ /* 0x040fe20000400000 */
[----:B------:R-:W-:Y:S02]  /*0580*/  FMUL R11, R24, R11 ;  /* 0x0000000b180b7220 */ /* 0x000fe40000400000 */
[----:B------:R-:W-:Y:S04]  /*0590*/  STS [R3], R8 ;  /* 0x0000000803007388 */ /* 0x000fe80000000800 */
[----:B------:R-:W-:Y:S04]  /*05a0*/  STS [R6+0x40], R9 ;  /* 0x0000400906007388 */ /* 0x000fe80000000800 */
[----:B------:R-:W-:Y:S04]  /*05b0*/  STS [R19+0x80], R10 ;  /* 0x0000800a13007388 */ /* 0x000fe80000000800 */
[----:B------:R-:W-:Y:S01]  /*05c0*/  STS [R16+0xc0], R11 ;  /* 0x0000c00b10007388 */ /* 0x000fe20000000800 */
[----:B------:R-:W-:-:S04]  /*05d0*/  VIADD R25, R25, UR4 ;  /* 0x0000000419197c36 */ /* 0x000fc80008000000 */
[----:B------:R-:W-:Y:S02]  /*05e0*/  IMAD R28, R0, 0x4, R25 ;  /* 0x00000004001c7824 */ /* 0x000fe400078e0219 */
[C---:B--2---:R-:W-:Y:S01]  /*05f0*/  FMUL R12, R24.reuse, R12 ;  /* 0x0000000c180c7220 */ /* 0x044fe20000400000 */
[C---:B------:R-:W-:Y:S01]  /*0600*/  FMUL R13, R24.reuse, R13 ;  /* 0x0000000d180d7220 */ /* 0x040fe20000400000 */
[C---:B------:R-:W-:Y:S01]  /*0610*/  FMUL R14, R24.reuse, R14 ;  /* 0x0000000e180e7220 */ /* 0x040fe20000400000 */
[----:B------:R-:W-:Y:S02]  /*0620*/  FMUL R15, R24, R15 ;  /* 0x0000000f180f7220 */ /* 0x000fe40000400000 */
[----:B------:R0:W-:Y:S04]  /*0630*/  STS [R3+0x20], R12 ;  /* 0x0000200c03007388 */ /* 0x0001e80000000800 */
[----:B------:R1:W-:Y:S04]  /*0640*/  STS [R6+0x60], R13 ;  /* 0x0000600d06007388 */ /* 0x0003e80000000800 */
[----:B------:R2:W-:Y:S01]  /*0650*/  STS [R19+0xa0], R14 ;  /* 0x0000a00e13007388 */ /* 0x0005e20000000800 */
[----:B------:R-:W-:-:S03]  /*0660*/  LOP3.LUT R24, R0, 0x80, RZ, 0xfc, !PT ;  /* 0x0000008000187812 */ /* 0x000fc600078efcff */
[----:B------:R3:W-:Y:S01]  /*0670*/  STS [R16+0xe0], R15 ;  /* 0x0000e00f10007388 */ /* 0x0007e20000000800 */
[----:B------:R-:W-:Y:S01]  /*0680*/  BAR.SYNC.DEFER_BLOCKING 0x0 ;  /* 0x0000000000007b1d */ /* 0x000fe20000010000 */
[----:B------:R-:W-:-:S04]  /*0690*/  SHF.R.U32.HI R24, RZ, 0x2, R24 ;  /* 0x00000002ff187819 */ /* 0x000fc80000011618 */
[----:B------:R-:W-:-:S04]  /*06a0*/  LOP3.LUT R24, R24, 0x3c, RZ, 0xc0, !PT ;  /* 0x0000003c18187812 */ /* 0x000fc800078ec0ff */
[----:B------:R-:W-:-:S05]  /*06b0*/  IADD3 R25, R24, UR4, RZ ;  /* 0x0000000418197c10 */ /* 0x000fca000fffe0ff */
[C---:B0-----:R-:W-:Y:S02]  /*06c0*/  IMAD R3, R0.reuse, 0x4, R25 ;  /* 0x0000000400037824 */ /* 0x041fe400078e0219 */
[----:B------:R-:W0:Y:S01]  /*06d0*/  LDC.64 R24, c[0x0][0x228] ;  /* 0x00008a00ff187b82 */ /* 0x000e220000000a00 */
[----:B------:R-:W4:Y:S04]  /*06e0*/  LDS R28, [R28] ;  /* 0x000000001c1c7984 */ /* 0x000f280000000800 */
[----:B------:R-:W5:Y:S01]  /*06f0*/  LDS R3, [R3+0x200] ;  /* 0x0002000003037984 */ /* 0x000f620000000800 */
[----:B-1----:R-:W-:-:S04]  /*0700*/  LOP3.LUT R6, R0, 0x100, RZ, 0xfc, !PT ;  /* 0x0000010000067812 */ /* 0x002fc800078efcff */
[----:B------:R-:W-:-:S04]  /*0710*/  SHF.R.U32.HI R6, RZ, 0x2, R6 ;  /* 0x00000002ff067819 */ /* 0x000fc80000011606 */
[----:B------:R-:W-:Y:S01]  /*0720*/  LOP3.LUT R6, R6, 0x5c, RZ, 0xc0, !PT ;  /* 0x0000005c06067812 */ /* 0x000fe200078ec0ff */
[----:B0-----:R-:W-:-:S04]  /*0730*/  IMAD.WIDE R26, R4, 0x4, R24 ;  /* 0x00000004041a7825 */ /* 0x001fc800078e0218 */
[----:B--2---:R-:W-:-:S04]  /*0740*/  IMAD.WIDE R18, R18, 0x4, R24 ;  /* 0x0000000412127825 */ /* 0x004fc800078e0218 */
[----:B------:R-:W-:Y:S01]  /*0750*/  VIADD R29, R6, UR4 ;  /* 0x00000004061d7c36 */ /* 0x000fe20008000000 */
[----:B------:R-:W-:-:S04]  /*0760*/  LOP3.LUT R6, R0, 0x180, RZ, 0xfc, !PT ;  /* 0x0000018000067812 */ /* 0x000fc800078efcff */
[----:B---3--:R-:W-:Y:S02]  /*0770*/  SHF.R.U32.HI R16, RZ, 0x2, R6 ;  /* 0x00000002ff107819 */ /* 0x008fe40000011606 */
[----:B------:R-:W-:Y:S02]  /*0780*/  LOP3.LUT R4, R0, 0x300, RZ, 0xfc, !PT ;  /* 0x0000030000047812 */ /* 0x000fe400078efcff */
[----:B------:R-:W-:Y:S01]  /*0790*/  LOP3.LUT R16, R16, 0x7c, RZ, 0xc0, !PT ;  /* 0x0000007c10107812 */ /* 0x000fe200078ec0ff */
[----:B----4-:R0:W-:Y:S04]  /*07a0*/  @!P2 STG.E desc[UR6][R26.64], R28 ;  /* 0x0000001c1a00a986 */ /* 0x0101e8000c101906 */
[----:B-----5:R1:W-:Y:S01]  /*07b0*/  @!P2 STG.E desc[UR6][R18.64], R3 ;  /* 0x000000031200a986 */ /* 0x0203e2000c101906 */
[----:B------:R-:W-:-:S02]  /*07c0*/  SHF.R.U32.HI R4, RZ, 0x2, R4 ;  /* 0x00000002ff047819 */ /* 0x000fc40000011604 */
[C---:B0-----:R-:W-:Y:S02]  /*07d0*/  LOP3.LUT R27, R0.reuse, 0x380, RZ, 0xfc, !PT ;  /* 0x00000380001b7812 */ /* 0x041fe400078efcff */
[C---:B-1----:R-:W-:Y:S02]  /*07e0*/  LOP3.LUT R3, R0.reuse, 0x200, RZ, 0xfc, !PT ;  /* 0x0000020000037812 */ /* 0x042fe400078efcff */
[----:B------:R-:W-:Y:S02]  /*07f0*/  LOP3.LUT R18, R0, 0x280, RZ, 0xfc, !PT ;  /* 0x0000028000127812 */ /* 0x000fe400078efcff */
[----:B------:R-:W-:Y:S02]  /*0800*/  SHF.R.U32.HI R26, RZ, 0x2, R3 ;  /* 0x00000002ff1a7819 */ /* 0x000fe40000011603 */
[----:B------:R-:W-:Y:S01]  /*0810*/  SHF.R.U32.HI R6, RZ, 0x2, R18 ;  /* 0x00000002ff067819 */ /* 0x000fe20000011612 */
[----:B------:R-:W-:Y:S01]  /*0820*/  VIADD R19, R16, UR4 ;  /* 0x0000000410137c36 */ /* 0x000fe20008000000 */
[----:B------:R-:W-:-:S02]  /*0830*/  SHF.R.U32.HI R27, RZ, 0x2, R27 ;  /* 0x00000002ff1b7819 */ /* 0x000fc4000001161b */
[----:B------:R-:W-:Y:S02]  /*0840*/  LOP3.LUT R3, R26, 0x9c, RZ, 0xc0, !PT ;  /* 0x0000009c1a037812 */ /* 0x000fe400078ec0ff */
[----:B------:R-:W-:Y:S01]  /*0850*/  LOP3.LUT R6, R6, 0xbc, RZ, 0xc0, !PT ;  /* 0x000000bc06067812 */ /* 0x000fe200078ec0ff */
[----:B------:R-:W-:Y:S01]  /*0860*/  IMAD R29, R0, 0x4, R29 ;  /* 0x00000004001d7824 */ /* 0x000fe200078e021d */
[----:B------:R-:W-:Y:S02]  /*0870*/  LOP3.LUT R4, R4, 0xdc, RZ, 0xc0, !PT ;  /* 0x000000dc04047812 */ /* 0x000fe400078ec0ff */
[----:B------:R-:W-:Y:S01]  /*0880*/  LOP3.LUT R16, R27, 0xfc, RZ, 0xc0, !PT ;  /* 0x000000fc1b107812 */ /* 0x000fe200078ec0ff */
[----:B------:R-:W-:Y:S02]  /*0890*/  IMAD R27, R0, 0x4, R19 ;  /* 0x00000004001b7824 */ /* 0x000fe400078e0213 */
[----:B------:R-:W-:Y:S01]  /*08a0*/  VIADD R3, R3, UR4 ;  /* 0x0000000403037c36 */ /* 0x000fe20008000000 */
[----:B------:R-:W0:Y:S01]  /*08b0*/  LDS R29, [R29+0x400] ;  /* 0x000400001d1d7984 */ /* 0x000e220000000800 */
[----:B------:R-:W-:Y:S01]  /*08c0*/  VIADD R19, R6, UR4 ;  /* 0x0000000406137c36 */ /* 0x000fe20008000000 */
[----:B------:R-:W-:Y:S01]  /*08d0*/  IADD3 R6, R4, UR4, RZ ;  /* 0x0000000404067c10 */ /* 0x000fe2000fffe0ff */
[----:B------:R-:W-:Y:S01]  /*08e0*/  VIADD R16, R16, UR4 ;  /* 0x0000000410107c36 */ /* 0x000fe20008000000 */
[----:B------:R-:W1:Y:S01]  /*08f0*/  LDS R27, [R27+0x600] ;  /* 0x000600001b1b7984 */ /* 0x000e620000000800 */
[----:B------:R-:W-:-:S02]  /*0900*/  IMAD R26, R0, 0x4, R3 ;  /* 0x00000004001a7824 */ /* 0x000fc400078e0203 */
[C---:B------:R-:W-:Y:S02]  /*0910*/  IMAD R4, R0.reuse, 0x4, R19 ;  /* 0x0000000400047824 */ /* 0x040fe400078e0213 */
[C---:B------:R-:W-:Y:S02]  /*0920*/  IMAD R3, R0.reuse, 0x4, R6 ;  /* 0x0000000400037824 */ /* 0x040fe400078e0206 */
[----:B------:R-:W-:Y:S01]  /*0930*/  IMAD R0, R0, 0x4, R16 ;  /* 0x0000000400007824 */ /* 0x000fe200078e0210 */
[----:B------:R-:W2:Y:S04]  /*0940*/  LDS R26, [R26+0x800] ;  /* 0x000800001a1a7984 */ /* 0x000ea80000000800 */
[----:B------:R-:W3:Y:S04]  /*0950*/  LDS R4, [R4+0xa00] ;  /* 0x000a000004047984 */ /* 0x000ee80000000800 */
[----:B------:R-:W4:Y:S04]  /*0960*/  LDS R3, [R3+0xc00] ;  /* 0x000c000003037984 */ /* 0x000f280000000800 */
[----:B------:R-:W5:Y:S01]  /*0970*/  LDS R0, [R0+0xe00] ;  /* 0x000e000000007984 */ /* 0x000f620000000800 */
[----:B------:R-:W-:-:S02]  /*0980*/  IMAD.WIDE R18, R7, 0x4, R24 ;  /* 0x0000000407127825 */ /* 0x000fc400078e0218 */
[----:B------:R-:W5:Y:S02]  /*0990*/  LDC.64 R6, c[0x0][0x230] ;  /* 0x00008c00ff067b82 */ /* 0x000f640000000a00 */
[--C-:B------:R-:W-:Y:S01]  /*09a0*/  IMAD.WIDE R16, R17, 0x4, R24.reuse ;  /* 0x0000000411107825 */ /* 0x100fe200078e0218 */
[----:B0-----:R0:W-:Y:S04]  /*09b0*/  @!P2 STG.E desc[UR6][R18.64], R29 ;  /* 0x0000001d1200a986 */ /* 0x0011e8000c101906 */
[----:B-1----:R1:W-:Y:S01]  /*09c0*/  @!P2 STG.E desc[UR6][R16.64], R27 ;  /* 0x0000001b1000a986 */ /* 0x0023e2000c101906 */
[----:B0-----:R-:W-:-:S04]  /*09d0*/  IMAD.WIDE R28, R21, 0x4, R24 ;  /* 0x00000004151c7825 */ /* 0x001fc800078e0218 */
[--C-:B-1----:R-:W-:Y:S01]  /*09e0*/  IMAD.WIDE R16, R2, 0x4, R24.reuse ;  /* 0x0000000402107825 */ /* 0x102fe200078e0218 */
[----:B--2---:R0:W-:Y:S03]  /*09f0*/  @!P2 STG.E desc[UR6][R28.64], R26 ;  /* 0x0000001a1c00a986 */ /* 0x0041e6000c101906 */
[--C-:B------:R-:W-:Y:S01]  /*0a00*/  IMAD.WIDE R18, R5, 0x4, R24.reuse ;  /* 0x0000000405127825 */ /* 0x100fe200078e0218 */
[----:B---3--:R0:W-:Y:S03]  /*0a10*/  @!P2 STG.E desc[UR6][R16.64], R4 ;  /* 0x000000041000a986 */ /* 0x0081e6000c101906 */
[----:B------:R-:W-:Y:S01]  /*0a20*/  IMAD.WIDE R20, R20, 0x4, R24 ;  /* 0x0000000414147825 */ /* 0x000fe200078e0218 */
[----:B----4-:R0:W-:Y:S03]  /*0a30*/  @!P2 STG.E desc[UR6][R18.64], R3 ;  /* 0x000000031200a986 */ /* 0x0101e6000c101906 */
[--C-:B-----5:R-:W-:Y:S01]  /*0a40*/  IMAD.WIDE R24, R23, 0x4, R6.reuse ;  /* 0x0000000417187825 */ /* 0x120fe200078e0206 */
[----:B------:R0:W-:Y:S04]  /*0a50*/  @!P2 STG.E desc[UR6][R20.64], R0 ;  /* 0x000000001400a986 */ /* 0x0001e8000c101906 */
[----:B------:R0:W-:Y:S01]  /*0a60*/  @!P3 STG.E.128 desc[UR6][R24.64], R8 ;  /* 0x000000081800b986 */ /* 0x0001e2000c101d06 */
[----:B------:R-:W-:Y:S01]  /*0a70*/  IMAD.WIDE R6, R22, 0x4, R6 ;  /* 0x0000000416067825 */ /* 0x000fe200078e0206 */
[----:B0-----:R-:W-:Y:S06]  /*0a80*/  @P4 EXIT ;  /* 0x000000000000494d */ /* 0x001fec0003800000 */
[----:B------:R-:W-:Y:S01]  /*0a90*/  STG.E.128 desc[UR6][R6.64], R12 ;  /* 0x0000000c06007986 */ /* 0x000fe2000c101d06 */
[----:B------:R-:W-:Y:S05]  /*0aa0*/  EXIT ;  /* 0x000000000000794d */ /* 0x000fea0003800000 */
.L_x_0:
[----:B------:R-:W-:-:S00]  /*0ab0*/  BRA `(.L_x_0) ;  /* 0xfffffffc00fc7947 */ /* 0x000fc0000383ffff */
[----:B------:R-:W-:-:S00]  /*0ac0*/  NOP ;  /* 0x0000000000007918 */ /* 0x000fc00000000000 */
        /* <DEDUP_REMOVED lines=11> */
.L_x_1:


//--------------------- .nv.shared.triton_poi_fused__weight_norm_interface_convolution_17 --------------------------
	.section	.nv.shared.triton_poi_fused__weight_norm_interface_convolution_17,"aw",@nobits
	.sectionflags	@""
	.align	16
	.zero		1024


//--------------------- .nv.constant0.triton_poi_fused__weight_norm_interface_convolution_17 --------------------------
	.section	.nv.constant0.triton_poi_fused__weight_norm_interface_convolution_17,"a",@progbits
	.sectionflags	@""
	.align	4
.nv.constant0.triton_poi_fused__weight_norm_interface_convolution_17:
	.zero		576
